//
// Generated by NVIDIA NVVM Compiler
//
// Compiler Build ID: CL-36424714
// Cuda compilation tools, release 13.0, V13.0.88
// Based on NVVM 20.0.0
//

.version 9.0
.target sm_100
.address_size 64

	// .globl	_Z14measure_kernelPhS_mPKiiPy

.visible .entry _Z14measure_kernelPhS_mPKiiPy(
	.param .u64 .ptr .align 1 _Z14measure_kernelPhS_mPKiiPy_param_0,
	.param .u64 .ptr .align 1 _Z14measure_kernelPhS_mPKiiPy_param_1,
	.param .u64 _Z14measure_kernelPhS_mPKiiPy_param_2,
	.param .u64 .ptr .align 1 _Z14measure_kernelPhS_mPKiiPy_param_3,
	.param .u32 _Z14measure_kernelPhS_mPKiiPy_param_4,
	.param .u64 .ptr .align 1 _Z14measure_kernelPhS_mPKiiPy_param_5
)
{
	.local .align 4 .b8 	__local_depot0[4];
	.reg .b64 	%SP;
	.reg .b64 	%SPL;
	.reg .pred 	%p<10>;
	.reg .b32 	%r<20>;
	.reg .b64 	%rd<34>;

	mov.u64 	%SPL, __local_depot0;
	ld.param.u64 	%rd9, [_Z14measure_kernelPhS_mPKiiPy_param_0];
	ld.param.u64 	%rd10, [_Z14measure_kernelPhS_mPKiiPy_param_1];
	ld.param.u64 	%rd11, [_Z14measure_kernelPhS_mPKiiPy_param_2];
	ld.param.u64 	%rd12, [_Z14measure_kernelPhS_mPKiiPy_param_3];
	ld.param.u32 	%r5, [_Z14measure_kernelPhS_mPKiiPy_param_4];
	ld.param.u64 	%rd13, [_Z14measure_kernelPhS_mPKiiPy_param_5];
	mov.u32 	%r6, %ctaid.x;
	mov.u32 	%r7, %tid.x;
	or.b32  	%r8, %r6, %r7;
	setp.ne.s32 	%p1, %r8, 0;
	setp.lt.s32 	%p2, %r5, 1;
	or.pred  	%p3, %p1, %p2;
	@%p3 bra 	$L__BB0_12;
	cvta.to.global.u64 	%rd1, %rd12;
	cvta.to.global.u64 	%rd2, %rd13;
	mov.b32 	%r18, 0;
$L__BB0_2:
	mul.wide.u32 	%rd15, %r18, 4;
	add.s64 	%rd16, %rd1, %rd15;
	ld.global.s32 	%rd17, [%rd16];
	add.s64 	%rd3, %rd9, %rd17;
	mov.b64 	%rd32, 0;
	mov.b32 	%r19, 0;
$L__BB0_3:
	setp.lt.u64 	%p4, %rd11, 128;
	add.u64 	%rd5, %SPL, 0;
	mov.b32 	%r11, 0;
	st.local.u32 	[%rd5], %r11;
	@%p4 bra 	$L__BB0_6;
	mov.b64 	%rd33, 0;
$L__BB0_5:
	add.s64 	%rd20, %rd10, %rd33;
	// begin inline asm
	ld.global.ca.u32 %r12, [%rd20];
	// end inline asm
	ld.local.u32 	%r13, [%rd5];
	add.s32 	%r14, %r13, %r12;
	st.local.u32 	[%rd5], %r14;
	add.s64 	%rd7, %rd33, 128;
	add.s64 	%rd21, %rd33, 256;
	setp.le.u64 	%p5, %rd21, %rd11;
	mov.u64 	%rd33, %rd7;
	@%p5 bra 	$L__BB0_5;
$L__BB0_6:
	ld.local.u32 	%r15, [%rd5];
	setp.ne.s32 	%p6, %r15, -559038737;
	@%p6 bra 	$L__BB0_8;
	// begin inline asm
	// end inline asm
$L__BB0_8:
	// begin inline asm
	ld.global.ca.u32 %r16, [%rd9];
	// end inline asm
	// begin inline asm
	membar.gl;
	// end inline asm
	// begin inline asm
	mov.u64 	%rd23, %clock64;
	// end inline asm
	// begin inline asm
	ld.global.ca.u32 %r17, [%rd3];
	// end inline asm
	// begin inline asm
	mov.u64 	%rd25, %clock64;
	// end inline asm
	sub.s64 	%rd26, %rd32, %rd23;
	add.s64 	%rd32, %rd26, %rd25;
	setp.ne.s32 	%p7, %r17, 305419896;
	@%p7 bra 	$L__BB0_10;
	// begin inline asm
	// end inline asm
$L__BB0_10:
	add.s32 	%r19, %r19, 1;
	setp.ne.s32 	%p8, %r19, 200;
	@%p8 bra 	$L__BB0_3;
	shr.u64 	%rd27, %rd32, 3;
	mul.hi.u64 	%rd28, %rd27, 2951479051793528259;
	shr.u64 	%rd29, %rd28, 2;
	mul.wide.u32 	%rd30, %r18, 8;
	add.s64 	%rd31, %rd2, %rd30;
	st.global.u64 	[%rd31], %rd29;
	add.s32 	%r18, %r18, 1;
	setp.ne.s32 	%p9, %r18, %r5;
	@%p9 bra 	$L__BB0_2;
$L__BB0_12:
	ret;

}


// ===== COMPILED SASS (sm_100) =====

	.target	sm_100

	.elftype	@"ET_EXEC"


//--------------------- .note.nv.tkinfo           --------------------------
	.section	.note.nv.tkinfo,"",@"SHT_NOTE"
	.sectionflags	@"SHF_NOTE_NV_TKINFO"
	.tkinfo
        /*0018*/ 	.word	0x00000002
        /*0030*/ 	.string	""
        /*0030*/ 	.string	"ptxas"
        /*0030*/ 	.string	"Cuda compilation tools, release 13.0, V13.0.88"
        /*0030*/ 	.string	"Build cuda_13.0.r13.0/compiler.36424714_0"
        /*0030*/ 	.string	"-arch sm_100 -m 64 "



//--------------------- .note.nv.cuinfo           --------------------------
	.section	.note.nv.cuinfo,"",@"SHT_NOTE"
	.sectionflags	@"SHF_NOTE_NV_CUINFO"
        /*0018*/ 	.short	0x0002
        /*001a*/ 	.short	0x0064
        /*001c*/ 	.short	0x0082
	.zero		2


//--------------------- .nv.info                  --------------------------
	.section	.nv.info,"",@"SHT_CUDA_INFO"
	.align	4


	//----- nvinfo : EIATTR_REGCOUNT
	.align		4
        /*0000*/ 	.byte	0x04, 0x2f
        /*0002*/ 	.short	(.L_1 - .L_0)
	.align		4
.L_0:
        /*0004*/ 	.word	index@(_Z14measure_kernelPhS_mPKiiPy)
        /*0008*/ 	.word	0x00000012


	//----- nvinfo : EIATTR_FRAME_SIZE
	.align		4
.L_1:
        /*000c*/ 	.byte	0x04, 0x11
        /*000e*/ 	.short	(.L_3 - .L_2)
	.align		4
.L_2:
        /*0010*/ 	.word	index@(_Z14measure_kernelPhS_mPKiiPy)
        /*0014*/ 	.word	0x00000000


	//----- nvinfo : EIATTR_MIN_STACK_SIZE
	.align		4
.L_3:
        /*0018*/ 	.byte	0x04, 0x12
        /*001a*/ 	.short	(.L_5 - .L_4)
	.align		4
.L_4:
        /*001c*/ 	.word	index@(_Z14measure_kernelPhS_mPKiiPy)
        /*0020*/ 	.word	0x00000000
.L_5:


//--------------------- .nv.compat                --------------------------
	.section	.nv.compat,"",@"SHT_CUDA_COMPAT_INFO"
	.align	4
        /*0000*/ 	.byte	0x02, 0x09, 0x00, 0x00, 0x02, 0x02, 0x01, 0x00, 0x02, 0x05, 0x05, 0x00, 0x03, 0x07, 0x01, 0x01
        /*0010*/ 	.byte	0x02, 0x03, 0x00, 0x00, 0x02, 0x06, 0x01, 0x00, 0x04, 0x0b, 0x08, 0x00, 0x09, 0x00, 0x00, 0x00
        /*0020*/ 	.byte	0x00, 0x00, 0x00, 0x00


//--------------------- .nv.info._Z14measure_kernelPhS_mPKiiPy --------------------------
	.section	.nv.info._Z14measure_kernelPhS_mPKiiPy,"",@"SHT_CUDA_INFO"
	.sectionflags	@""
	.align	4


	//----- nvinfo : EIATTR_CUDA_API_VERSION
	.align		4
        /*0000*/ 	.byte	0x04, 0x37
        /*0002*/ 	.short	(.L_7 - .L_6)
.L_6:
        /*0004*/ 	.word	0x00000082


	//----- nvinfo : EIATTR_KPARAM_INFO
	.align		4
.L_7:
        /*0008*/ 	.byte	0x04, 0x17
        /*000a*/ 	.short	(.L_9 - .L_8)
.L_8:
        /*000c*/ 	.word	0x00000000
        /*0010*/ 	.short	0x0005
        /*0012*/ 	.short	0x0028
        /*0014*/ 	.byte	0x00, 0xf5, 0x21, 0x00


	//----- nvinfo : EIATTR_KPARAM_INFO
	.align		4
.L_9:
        /*0018*/ 	.byte	0x04, 0x17
        /*001a*/ 	.short	(.L_11 - .L_10)
.L_10:
        /*001c*/ 	.word	0x00000000
        /*0020*/ 	.short	0x0004
        /*0022*/ 	.short	0x0020
        /*0024*/ 	.byte	0x00, 0xf0, 0x11, 0x00


	//----- nvinfo : EIATTR_KPARAM_INFO
	.align		4
.L_11:
        /*0028*/ 	.byte	0x04, 0x17
        /*002a*/ 	.short	(.L_13 - .L_12)
.L_12:
        /*002c*/ 	.word	0x00000000
        /*0030*/ 	.short	0x0003
        /*0032*/ 	.short	0x0018
        /*0034*/ 	.byte	0x00, 0xf5, 0x21, 0x00


	//----- nvinfo : EIATTR_KPARAM_INFO
	.align		4
.L_13:
        /*0038*/ 	.byte	0x04, 0x17
        /*003a*/ 	.short	(.L_15 - .L_14)
.L_14:
        /*003c*/ 	.word	0x00000000
        /*0040*/ 	.short	0x0002
        /*0042*/ 	.short	0x0010
        /*0044*/ 	.byte	0x00, 0xf0, 0x21, 0x00


	//----- nvinfo : EIATTR_KPARAM_INFO
	.align		4
.L_15:
        /*0048*/ 	.byte	0x04, 0x17
        /*004a*/ 	.short	(.L_17 - .L_16)
.L_16:
        /*004c*/ 	.word	0x00000000
        /*0050*/ 	.short	0x0001
        /*0052*/ 	.short	0x0008
        /*0054*/ 	.byte	0x00, 0xf5, 0x21, 0x00


	//----- nvinfo : EIATTR_KPARAM_INFO
	.align		4
.L_17:
        /*0058*/ 	.byte	0x04, 0x17
        /*005a*/ 	.short	(.L_19 - .L_18)
.L_18:
        /*005c*/ 	.word	0x00000000
        /*0060*/ 	.short	0x0000
        /*0062*/ 	.short	0x0000
        /*0064*/ 	.byte	0x00, 0xf5, 0x21, 0x00


	//----- nvinfo : EIATTR_SPARSE_MMA_MASK
	.align		4
.L_19:
        /*0068*/ 	.byte	0x03, 0x50
        /*006a*/ 	.short	0x0000


	//----- nvinfo : EIATTR_MAXREG_COUNT
	.align		4
        /*006c*/ 	.byte	0x03, 0x1b
        /*006e*/ 	.short	0x00ff


	//----- nvinfo : EIATTR_MERCURY_ISA_VERSION
	.align		4
        /*0070*/ 	.byte	0x03, 0x5f
        /*0072*/ 	.short	0x0101


	//----- nvinfo : EIATTR_VRC_CTA_INIT_COUNT
	.align		4
        /*0074*/ 	.byte	0x02, 0x4a
	.zero		1
	.zero		1


	//----- nvinfo : EIATTR_EXIT_INSTR_OFFSETS
	.align		4
        /*0078*/ 	.byte	0x04, 0x1c
        /*007a*/ 	.short	(.L_21 - .L_20)


	//   ....[0]....
.L_20:
        /*007c*/ 	.word	0x00000060


	//   ....[1]....
        /*0080*/ 	.word	0x000002a0


	//----- nvinfo : EIATTR_CBANK_PARAM_SIZE
	.align		4
.L_21:
        /*0084*/ 	.byte	0x03, 0x19
        /*0086*/ 	.short	0x0030


	//----- nvinfo : EIATTR_PARAM_CBANK
	.align		4
        /*0088*/ 	.byte	0x04, 0x0a
        /*008a*/ 	.short	(.L_23 - .L_22)
	.align		4
.L_22:
        /*008c*/ 	.word	index@(.nv.constant0._Z14measure_kernelPhS_mPKiiPy)
        /*0090*/ 	.short	0x0380
        /*0092*/ 	.short	0x0030


	//----- nvinfo : EIATTR_SW_WAR
	.align		4
.L_23:
        /*0094*/ 	.byte	0x04, 0x36
        /*0096*/ 	.short	(.L_25 - .L_24)
.L_24:
        /*0098*/ 	.word	0x00000008
.L_25:


//--------------------- .nv.callgraph             --------------------------
	.section	.nv.callgraph,"",@"SHT_CUDA_CALLGRAPH"
	.align	4
	.sectionentsize	8
	.align		4
        /*0000*/ 	.word	0x00000000
	.align		4
        /*0004*/ 	.word	0xffffffff
	.align		4
        /*0008*/ 	.word	0x00000000
	.align		4
        /*000c*/ 	.word	0xfffffffe
	.align		4
        /*0010*/ 	.word	0x00000000
	.align		4
        /*0014*/ 	.word	0xfffffffd
	.align		4
        /*0018*/ 	.word	0x00000000
	.align		4
        /*001c*/ 	.word	0xfffffffc


//--------------------- .text._Z14measure_kernelPhS_mPKiiPy --------------------------
	.section	.text._Z14measure_kernelPhS_mPKiiPy,"ax",@progbits
	.align	128
        .global         _Z14measure_kernelPhS_mPKiiPy
        .type           _Z14measure_kernelPhS_mPKiiPy,@function
        .size           _Z14measure_kernelPhS_mPKiiPy,(.L_x_3 - _Z14measure_kernelPhS_mPKiiPy)
        .other          _Z14measure_kernelPhS_mPKiiPy,@"STO_CUDA_ENTRY STV_DEFAULT"
_Z14measure_kernelPhS_mPKiiPy:
.text._Z14measure_kernelPhS_mPKiiPy:
[----:B------:R-:W-:Y:S01]  /*0000*/  LDC R1, c[0x0][0x37c] ;  /* 0x0000df00ff017b82 */ /* 0x000fe20000000800 */
[----:B------:R-:W0:Y:S07]  /*0010*/  S2R R0, SR_TID.X ;  /* 0x0000000000007919 */ /* 0x000e2e0000002100 */
[----:B------:R-:W0:Y:S08]  /*0020*/  S2UR UR4, SR_CTAID.X ;  /* 0x00000000000479c3 */ /* 0x000e300000002500 */
[----:B------:R-:W1:Y:S01]  /*0030*/  LDC R2, c[0x0][0x3a0] ;  /* 0x0000e800ff027b82 */ /* 0x000e620000000800 */
[----:B0-----:R-:W-:-:S04]  /*0040*/  LOP3.LUT P0, RZ, R0, UR4, RZ, 0xfc, !PT ;  /* 0x0000000400ff7c12 */ /* 0x001fc8000f80fcff */
[----:B-1----:R-:W-:-:S13]  /*0050*/  ISETP.LT.OR P0, PT, R2, 0x1, P0 ;  /* 0x000000010200780c */ /* 0x002fda0000701670 */
[----:B------:R-:W-:Y:S05]  /*0060*/  @P0 EXIT ;  /* 0x000000000000094d */ /* 0x000fea0003800000 */
[----:B------:R-:W-:Y:S01]  /*0070*/  IMAD.MOV.U32 R11, RZ, RZ, RZ ;  /* 0x000000ffff0b7224 */ /* 0x000fe200078e00ff */
[----:B------:R-:W0:Y:S01]  /*0080*/  LDCU.64 UR6, c[0x0][0x358] ;  /* 0x00006b00ff0677ac */ /* 0x000e220008000a00 */
[----:B------:R-:W-:-:S05]  /*0090*/  NOP ;  /* 0x0000000000007918 */ /* 0x000fca0000000000 */
.L_x_1:
[----:B------:R-:W-:Y:S01]  /*00a0*/  IMAD.MOV.U32 R7, RZ, RZ, RZ ;  /* 0x000000ffff077224 */ /* 0x000fe200078e00ff */
[----:B------:R-:W-:Y:S01]  /*00b0*/  UMOV UR4, URZ ;  /* 0x000000ff00047c82 */ /* 0x000fe20008000000 */
[----:B------:R-:W-:-:S07]  /*00c0*/  IMAD.MOV.U32 R15, RZ, RZ, RZ ;  /* 0x000000ffff0f7224 */ /* 0x000fce00078e00ff */
.L_x_0:
[----:B------:R-:W-:-:S04]  /*00d0*/  UIADD3 UR4, UPT, UPT, UR4, 0x1, URZ ;  /* 0x0000000104047890 */ /* 0x000fc8000fffe0ff */
[----:B------:R-:W-:Y:S01]  /*00e0*/  UISETP.NE.AND UP0, UPT, UR4, 0xc8, UPT ;  /* 0x000000c80400788c */ /* 0x000fe2000bf05270 */
[----:B------:R-:W-:Y:S06]  /*00f0*/  MEMBAR.SC.GPU ;  /* 0x0000000000007992 */ /* 0x000fec0000002000 */
[----:B------:R-:W-:-:S00]  /*0100*/  ERRBAR ;  /* 0x00000000000079ab */ /* 0x000fc00000000000 */
[----:B------:R-:W-:Y:S06]  /*0110*/  CGAERRBAR ;  /* 0x00000000000075ab */ /* 0x000fec0000000000 */
[----:B------:R-:W-:Y:S01]  /*0120*/  CCTL.IVALL ;  /* 0x00000000ff00798f */ /* 0x000fe20002000000 */
[----:B------:R-:W-:Y:S02]  /*0130*/  CS2R R2, SR_CLOCKLO ;  /* 0x0000000000027805 */ /* 0x000fe40000015000 */
[----:B------:R-:W-:-:S06]  /*0140*/  CS2R R4, SR_CLOCKLO ;  /* 0x0000000000047805 */ /* 0x000fcc0000015000 */
[----:B------:R-:W-:-:S04]  /*0150*/  IADD3 R7, P0, P1, R4, R7, -R2 ;  /* 0x0000000704077210 */ /* 0x000fc8000791e802 */
[----:B------:R-:W-:Y:S01]  /*0160*/  IADD3.X R15, PT, PT, R5, R15, ~R3, P0, P1 ;  /* 0x0000000f050f7210 */ /* 0x000fe200007e2c03 */
[----:B------:R-:W-:Y:S08]  /*0170*/  BRA.U UP0, `(.L_x_0) ;  /* 0xfffffffd00d47547 */ /* 0x000ff0000b83ffff */
[--C-:B------:R-:W-:Y:S01]  /*0180*/  SHF.R.U32.HI R13, RZ, 0x3, R15.reuse ;  /* 0x00000003ff0d7819 */ /* 0x100fe2000001160f */
[----:B------:R-:W1:Y:S01]  /*0190*/  LDC.64 R8, c[0x0][0x3a8] ;  /* 0x0000ea00ff087b82 */ /* 0x000e620000000a00 */
[----:B------:R-:W-:Y:S01]  /*01a0*/  SHF.R.U64 R7, R7, 0x3, R15 ;  /* 0x0000000307077819 */ /* 0x000fe2000000120f */
[----:B------:R-:W2:Y:S02]  /*01b0*/  LDCU UR4, c[0x0][0x3a0] ;  /* 0x00007400ff0477ac */ /* 0x000ea40008000800 */
[----:B------:R-:W-:-:S04]  /*01c0*/  IMAD.WIDE.U32 R2, R13, 0x5c28f5c3, RZ ;  /* 0x5c28f5c30d027825 */ /* 0x000fc800078e00ff */
[----:B------:R-:W-:-:S04]  /*01d0*/  IMAD.WIDE.U32 R4, P0, R7, 0x28f5c28f, R2 ;  /* 0x28f5c28f07047825 */ /* 0x000fc80007800002 */
[----:B------:R-:W-:-:S04]  /*01e0*/  IMAD.WIDE.U32 R2, R7, 0x5c28f5c3, RZ ;  /* 0x5c28f5c307027825 */ /* 0x000fc800078e00ff */
[----:B------:R-:W-:Y:S01]  /*01f0*/  IMAD.X R7, RZ, RZ, RZ, P0 ;  /* 0x000000ffff077224 */ /* 0x000fe200000e06ff */
[----:B------:R-:W-:Y:S01]  /*0200*/  IADD3 RZ, P0, PT, R3, R4, RZ ;  /* 0x0000000403ff7210 */ /* 0x000fe20007f1e0ff */
[----:B------:R-:W-:-:S04]  /*0210*/  IMAD.MOV.U32 R6, RZ, RZ, R5 ;  /* 0x000000ffff067224 */ /* 0x000fc800078e0005 */
[----:B------:R-:W-:-:S05]  /*0220*/  IMAD.WIDE.U32.X R2, R13, 0x28f5c28f, R6, P0 ;  /* 0x28f5c28f0d027825 */ /* 0x000fca00000e0406 */
[--C-:B------:R-:W-:Y:S02]  /*0230*/  SHF.R.U64 R4, R2, 0x2, R3.reuse ;  /* 0x0000000202047819 */ /* 0x100fe40000001203 */
[----:B------:R-:W-:Y:S01]  /*0240*/  SHF.R.U32.HI R5, RZ, 0x2, R3 ;  /* 0x00000002ff057819 */ /* 0x000fe20000011603 */
[----:B-1----:R-:W-:-:S04]  /*0250*/  IMAD.WIDE.U32 R2, R11, 0x8, R8 ;  /* 0x000000080b027825 */ /* 0x002fc800078e0008 */
[----:B------:R-:W-:Y:S01]  /*0260*/  VIADD R11, R11, 0x1 ;  /* 0x000000010b0b7836 */ /* 0x000fe20000000000 */
[----:B0-----:R1:W-:Y:S04]  /*0270*/  STG.E.64 desc[UR6][R2.64], R4 ;  /* 0x0000000402007986 */ /* 0x0013e8000c101b06 */
[----:B--2---:R-:W-:-:S13]  /*0280*/  ISETP.NE.AND P0, PT, R11, UR4, PT ;  /* 0x000000040b007c0c */ /* 0x004fda000bf05270 */
[----:B-1----:R-:W-:Y:S05]  /*0290*/  @P0 BRA `(.L_x_1) ;  /* 0xfffffffc00800947 */ /* 0x002fea000383ffff */
[----:B------:R-:W-:Y:S05]  /*02a0*/  EXIT ;  /* 0x000000000000794d */ /* 0x000fea0003800000 */
.L_x_2:
[----:B------:R-:W-:-:S00]  /*02b0*/  BRA `(.L_x_2) ;  /* 0xfffffffc00fc7947 */ /* 0x000fc0000383ffff */
[----:B------:R-:W-:-:S00]  /*02c0*/  NOP ;  /* 0x0000000000007918 */ /* 0x000fc00000000000 */
        /* <DEDUP_REMOVED lines=11> */
.L_x_3:


//--------------------- .nv.shared.reserved.0     --------------------------
	.section	.nv.shared.reserved.0,"aw",@nobits
	.weak		__nv_reservedSMEM_offset_0_alias
	.size		__nv_reservedSMEM_offset_0_alias, 0, 64
	.other		__nv_reservedSMEM_offset_0_alias,@"STO_CUDA_RESERVED_SHARED STV_DEFAULT"
__nv_reservedSMEM_offset_0_alias:
	.zero		0
	.zero		64


//--------------------- .nv.constant0._Z14measure_kernelPhS_mPKiiPy --------------------------
	.section	.nv.constant0._Z14measure_kernelPhS_mPKiiPy,"a",@progbits
	.sectionflags	@""
	.align	4
.nv.constant0._Z14measure_kernelPhS_mPKiiPy:
	.zero		944


//--------------------- SYMBOLS --------------------------

	.type		.nv.reservedSmem.offset0,@object
	.size		.nv.reservedSmem.offset0,0x4
